//
// Generated by NVIDIA NVVM Compiler
//
// Compiler Build ID: CL-36424714
// Cuda compilation tools, release 13.0, V13.0.88
// Based on NVVM 20.0.0
//

.version 9.0
.target sm_100
.address_size 64

	// .globl	_Z17scalarMult2DArrayPfS_ii

.visible .entry _Z17scalarMult2DArrayPfS_ii(
	.param .u64 .ptr .align 1 _Z17scalarMult2DArrayPfS_ii_param_0,
	.param .u64 .ptr .align 1 _Z17scalarMult2DArrayPfS_ii_param_1,
	.param .u32 _Z17scalarMult2DArrayPfS_ii_param_2,
	.param .u32 _Z17scalarMult2DArrayPfS_ii_param_3
)
{
	.reg .pred 	%p<4>;
	.reg .b32 	%r<14>;
	.reg .b32 	%f<3>;
	.reg .b64 	%rd<8>;

	ld.param.u64 	%rd1, [_Z17scalarMult2DArrayPfS_ii_param_0];
	ld.param.u64 	%rd2, [_Z17scalarMult2DArrayPfS_ii_param_1];
	ld.param.u32 	%r2, [_Z17scalarMult2DArrayPfS_ii_param_2];
	ld.param.u32 	%r3, [_Z17scalarMult2DArrayPfS_ii_param_3];
	mov.u32 	%r5, %tid.x;
	mov.u32 	%r6, %ctaid.x;
	mov.u32 	%r7, %ntid.x;
	mad.lo.s32 	%r8, %r6, %r7, %r5;
	mov.u32 	%r9, %tid.y;
	mov.u32 	%r10, %ctaid.y;
	mov.u32 	%r11, %ntid.y;
	mad.lo.s32 	%r12, %r10, %r11, %r9;
	mad.lo.s32 	%r1, %r2, %r12, %r8;
	setp.ge.s32 	%p1, %r8, %r2;
	setp.ge.s32 	%p2, %r12, %r3;
	or.pred  	%p3, %p1, %p2;
	@%p3 bra 	$L__BB0_2;
	cvta.to.global.u64 	%rd3, %rd1;
	cvta.to.global.u64 	%rd4, %rd2;
	mul.wide.s32 	%rd5, %r1, 4;
	add.s64 	%rd6, %rd3, %rd5;
	ld.global.f32 	%f1, [%rd6];
	add.f32 	%f2, %f1, %f1;
	add.s64 	%rd7, %rd4, %rd5;
	st.global.f32 	[%rd7], %f2;
$L__BB0_2:
	ret;

}


// ===== COMPILED SASS (sm_100) =====

	.target	sm_100

	.elftype	@"ET_EXEC"


//--------------------- .note.nv.tkinfo           --------------------------
	.section	.note.nv.tkinfo,"",@"SHT_NOTE"
	.sectionflags	@"SHF_NOTE_NV_TKINFO"
	.tkinfo
        /*0018*/ 	.word	0x00000002
        /*0030*/ 	.string	""
        /*0030*/ 	.string	"ptxas"
        /*0030*/ 	.string	"Cuda compilation tools, release 13.0, V13.0.88"
        /*0030*/ 	.string	"Build cuda_13.0.r13.0/compiler.36424714_0"
        /*0030*/ 	.string	"-arch sm_100 -m 64 "



//--------------------- .note.nv.cuinfo           --------------------------
	.section	.note.nv.cuinfo,"",@"SHT_NOTE"
	.sectionflags	@"SHF_NOTE_NV_CUINFO"
        /*0018*/ 	.short	0x0002
        /*001a*/ 	.short	0x0064
        /*001c*/ 	.short	0x0082
	.zero		2


//--------------------- .nv.info                  --------------------------
	.section	.nv.info,"",@"SHT_CUDA_INFO"
	.align	4


	//----- nvinfo : EIATTR_REGCOUNT
	.align		4
        /*0000*/ 	.byte	0x04, 0x2f
        /*0002*/ 	.short	(.L_1 - .L_0)
	.align		4
.L_0:
        /*0004*/ 	.word	index@(_Z17scalarMult2DArrayPfS_ii)
        /*0008*/ 	.word	0x0000000a


	//----- nvinfo : EIATTR_FRAME_SIZE
	.align		4
.L_1:
        /*000c*/ 	.byte	0x04, 0x11
        /*000e*/ 	.short	(.L_3 - .L_2)
	.align		4
.L_2:
        /*0010*/ 	.word	index@(_Z17scalarMult2DArrayPfS_ii)
        /*0014*/ 	.word	0x00000000


	//----- nvinfo : EIATTR_MIN_STACK_SIZE
	.align		4
.L_3:
        /*0018*/ 	.byte	0x04, 0x12
        /*001a*/ 	.short	(.L_5 - .L_4)
	.align		4
.L_4:
        /*001c*/ 	.word	index@(_Z17scalarMult2DArrayPfS_ii)
        /*0020*/ 	.word	0x00000000
.L_5:


//--------------------- .nv.compat                --------------------------
	.section	.nv.compat,"",@"SHT_CUDA_COMPAT_INFO"
	.align	4
        /*0000*/ 	.byte	0x02, 0x09, 0x00, 0x00, 0x02, 0x02, 0x01, 0x00, 0x02, 0x05, 0x05, 0x00, 0x03, 0x07, 0x01, 0x01
        /*0010*/ 	.byte	0x02, 0x03, 0x00, 0x00, 0x02, 0x06, 0x01, 0x00, 0x04, 0x0b, 0x08, 0x00, 0x09, 0x00, 0x00, 0x00
        /*0020*/ 	.byte	0x00, 0x00, 0x00, 0x00


//--------------------- .nv.info._Z17scalarMult2DArrayPfS_ii --------------------------
	.section	.nv.info._Z17scalarMult2DArrayPfS_ii,"",@"SHT_CUDA_INFO"
	.sectionflags	@""
	.align	4


	//----- nvinfo : EIATTR_CUDA_API_VERSION
	.align		4
        /*0000*/ 	.byte	0x04, 0x37
        /*0002*/ 	.short	(.L_7 - .L_6)
.L_6:
        /*0004*/ 	.word	0x00000082


	//----- nvinfo : EIATTR_KPARAM_INFO
	.align		4
.L_7:
        /*0008*/ 	.byte	0x04, 0x17
        /*000a*/ 	.short	(.L_9 - .L_8)
.L_8:
        /*000c*/ 	.word	0x00000000
        /*0010*/ 	.short	0x0003
        /*0012*/ 	.short	0x0014
        /*0014*/ 	.byte	0x00, 0xf0, 0x11, 0x00


	//----- nvinfo : EIATTR_KPARAM_INFO
	.align		4
.L_9:
        /*0018*/ 	.byte	0x04, 0x17
        /*001a*/ 	.short	(.L_11 - .L_10)
.L_10:
        /*001c*/ 	.word	0x00000000
        /*0020*/ 	.short	0x0002
        /*0022*/ 	.short	0x0010
        /*0024*/ 	.byte	0x00, 0xf0, 0x11, 0x00


	//----- nvinfo : EIATTR_KPARAM_INFO
	.align		4
.L_11:
        /*0028*/ 	.byte	0x04, 0x17
        /*002a*/ 	.short	(.L_13 - .L_12)
.L_12:
        /*002c*/ 	.word	0x00000000
        /*0030*/ 	.short	0x0001
        /*0032*/ 	.short	0x0008
        /*0034*/ 	.byte	0x00, 0xf5, 0x21, 0x00


	//----- nvinfo : EIATTR_KPARAM_INFO
	.align		4
.L_13:
        /*0038*/ 	.byte	0x04, 0x17
        /*003a*/ 	.short	(.L_15 - .L_14)
.L_14:
        /*003c*/ 	.word	0x00000000
        /*0040*/ 	.short	0x0000
        /*0042*/ 	.short	0x0000
        /*0044*/ 	.byte	0x00, 0xf5, 0x21, 0x00


	//----- nvinfo : EIATTR_SPARSE_MMA_MASK
	.align		4
.L_15:
        /*0048*/ 	.byte	0x03, 0x50
        /*004a*/ 	.short	0x0000


	//----- nvinfo : EIATTR_MAXREG_COUNT
	.align		4
        /*004c*/ 	.byte	0x03, 0x1b
        /*004e*/ 	.short	0x00ff


	//----- nvinfo : EIATTR_MERCURY_ISA_VERSION
	.align		4
        /*0050*/ 	.byte	0x03, 0x5f
        /*0052*/ 	.short	0x0101


	//----- nvinfo : EIATTR_VRC_CTA_INIT_COUNT
	.align		4
        /*0054*/ 	.byte	0x02, 0x4a
	.zero		1
	.zero		1


	//----- nvinfo : EIATTR_EXIT_INSTR_OFFSETS
	.align		4
        /*0058*/ 	.byte	0x04, 0x1c
        /*005a*/ 	.short	(.L_17 - .L_16)


	//   ....[0]....
.L_16:
        /*005c*/ 	.word	0x000000d0


	//   ....[1]....
        /*0060*/ 	.word	0x00000160


	//----- nvinfo : EIATTR_CBANK_PARAM_SIZE
	.align		4
.L_17:
        /*0064*/ 	.byte	0x03, 0x19
        /*0066*/ 	.short	0x0018


	//----- nvinfo : EIATTR_PARAM_CBANK
	.align		4
        /*0068*/ 	.byte	0x04, 0x0a
        /*006a*/ 	.short	(.L_19 - .L_18)
	.align		4
.L_18:
        /*006c*/ 	.word	index@(.nv.constant0._Z17scalarMult2DArrayPfS_ii)
        /*0070*/ 	.short	0x0380
        /*0072*/ 	.short	0x0018


	//----- nvinfo : EIATTR_SW_WAR
	.align		4
.L_19:
        /*0074*/ 	.byte	0x04, 0x36
        /*0076*/ 	.short	(.L_21 - .L_20)
.L_20:
        /*0078*/ 	.word	0x00000008
.L_21:


//--------------------- .nv.callgraph             --------------------------
	.section	.nv.callgraph,"",@"SHT_CUDA_CALLGRAPH"
	.align	4
	.sectionentsize	8
	.align		4
        /*0000*/ 	.word	0x00000000
	.align		4
        /*0004*/ 	.word	0xffffffff
	.align		4
        /*0008*/ 	.word	0x00000000
	.align		4
        /*000c*/ 	.word	0xfffffffe
	.align		4
        /*0010*/ 	.word	0x00000000
	.align		4
        /*0014*/ 	.word	0xfffffffd
	.align		4
        /*0018*/ 	.word	0x00000000
	.align		4
        /*001c*/ 	.word	0xfffffffc


//--------------------- .text._Z17scalarMult2DArrayPfS_ii --------------------------
	.section	.text._Z17scalarMult2DArrayPfS_ii,"ax",@progbits
	.align	128
        .global         _Z17scalarMult2DArrayPfS_ii
        .type           _Z17scalarMult2DArrayPfS_ii,@function
        .size           _Z17scalarMult2DArrayPfS_ii,(.L_x_1 - _Z17scalarMult2DArrayPfS_ii)
        .other          _Z17scalarMult2DArrayPfS_ii,@"STO_CUDA_ENTRY STV_DEFAULT"
_Z17scalarMult2DArrayPfS_ii:
.text._Z17scalarMult2DArrayPfS_ii:
[----:B------:R-:W-:Y:S01]  /*0000*/  LDC R1, c[0x0][0x37c] ;  /* 0x0000df00ff017b82 */ /* 0x000fe20000000800 */
[----:B------:R-:W0:Y:S07]  /*0010*/  S2R R3, SR_TID.Y ;  /* 0x0000000000037919 */ /* 0x000e2e0000002200 */
[----:B------:R-:W1:Y:S01]  /*0020*/  LDC R5, c[0x0][0x360] ;  /* 0x0000d800ff057b82 */ /* 0x000e620000000800 */
[----:B------:R-:W2:Y:S01]  /*0030*/  LDCU.64 UR6, c[0x0][0x390] ;  /* 0x00007200ff0677ac */ /* 0x000ea20008000a00 */
[----:B------:R-:W1:Y:S06]  /*0040*/  S2R R0, SR_TID.X ;  /* 0x0000000000007919 */ /* 0x000e6c0000002100 */
[----:B------:R-:W0:Y:S08]  /*0050*/  S2UR UR5, SR_CTAID.Y ;  /* 0x00000000000579c3 */ /* 0x000e300000002600 */
[----:B------:R-:W0:Y:S08]  /*0060*/  LDC R2, c[0x0][0x364] ;  /* 0x0000d900ff027b82 */ /* 0x000e300000000800 */
[----:B------:R-:W1:Y:S01]  /*0070*/  S2UR UR4, SR_CTAID.X ;  /* 0x00000000000479c3 */ /* 0x000e620000002500 */
[----:B0-----:R-:W-:-:S05]  /*0080*/  IMAD R3, R2, UR5, R3 ;  /* 0x0000000502037c24 */ /* 0x001fca000f8e0203 */
[----:B--2---:R-:W-:Y:S01]  /*0090*/  ISETP.GE.AND P0, PT, R3, UR7, PT ;  /* 0x0000000703007c0c */ /* 0x004fe2000bf06270 */
[----:B-1----:R-:W-:-:S04]  /*00a0*/  IMAD R0, R5, UR4, R0 ;  /* 0x0000000405007c24 */ /* 0x002fc8000f8e0200 */
[----:B------:R-:W-:Y:S01]  /*00b0*/  IMAD R7, R3, UR6, R0 ;  /* 0x0000000603077c24 */ /* 0x000fe2000f8e0200 */
[----:B------:R-:W-:-:S13]  /*00c0*/  ISETP.GE.OR P0, PT, R0, UR6, P0 ;  /* 0x0000000600007c0c */ /* 0x000fda0008706670 */
[----:B------:R-:W-:Y:S05]  /*00d0*/  @P0 EXIT ;  /* 0x000000000000094d */ /* 0x000fea0003800000 */
[----:B------:R-:W0:Y:S01]  /*00e0*/  LDC.64 R2, c[0x0][0x380] ;  /* 0x0000e000ff027b82 */ /* 0x000e220000000a00 */
[----:B------:R-:W1:Y:S07]  /*00f0*/  LDCU.64 UR4, c[0x0][0x358] ;  /* 0x00006b00ff0477ac */ /* 0x000e6e0008000a00 */
[----:B------:R-:W2:Y:S01]  /*0100*/  LDC.64 R4, c[0x0][0x388] ;  /* 0x0000e200ff047b82 */ /* 0x000ea20000000a00 */
[----:B0-----:R-:W-:-:S06]  /*0110*/  IMAD.WIDE R2, R7, 0x4, R2 ;  /* 0x0000000407027825 */ /* 0x001fcc00078e0202 */
[----:B-1----:R-:W3:Y:S01]  /*0120*/  LDG.E R2, desc[UR4][R2.64] ;  /* 0x0000000402027981 */ /* 0x002ee2000c1e1900 */
[----:B--2---:R-:W-:-:S04]  /*0130*/  IMAD.WIDE R4, R7, 0x4, R4 ;  /* 0x0000000407047825 */ /* 0x004fc800078e0204 */
[----:B---3--:R-:W-:-:S05]  /*0140*/  FADD R7, R2, R2 ;  /* 0x0000000202077221 */ /* 0x008fca0000000000 */
[----:B------:R-:W-:Y:S01]  /*0150*/  STG.E desc[UR4][R4.64], R7 ;  /* 0x0000000704007986 */ /* 0x000fe2000c101904 */
[----:B------:R-:W-:Y:S05]  /*0160*/  EXIT ;  /* 0x000000000000794d */ /* 0x000fea0003800000 */
.L_x_0:
[----:B------:R-:W-:-:S00]  /*0170*/  BRA `(.L_x_0) ;  /* 0xfffffffc00fc7947 */ /* 0x000fc0000383ffff */
[----:B------:R-:W-:-:S00]  /*0180*/  NOP ;  /* 0x0000000000007918 */ /* 0x000fc00000000000 */
[----:B------:R-:W-:-:S00]  /*0190*/  NOP ;  /* 0x0000000000007918 */ /* 0x000fc00000000000 */
[----:B------:R-:W-:-:S00]  /*01a0*/  NOP ;  /* 0x0000000000007918 */ /* 0x000fc00000000000 */
[----:B------:R-:W-:-:S00]  /*01b0*/  NOP ;  /* 0x0000000000007918 */ /* 0x000fc00000000000 */
[----:B------:R-:W-:-:S00]  /*01c0*/  NOP ;  /* 0x0000000000007918 */ /* 0x000fc00000000000 */
[----:B------:R-:W-:-:S00]  /*01d0*/  NOP ;  /* 0x0000000000007918 */ /* 0x000fc00000000000 */
[----:B------:R-:W-:-:S00]  /*01e0*/  NOP ;  /* 0x0000000000007918 */ /* 0x000fc00000000000 */
[----:B------:R-:W-:-:S00]  /*01f0*/  NOP ;  /* 0x0000000000007918 */ /* 0x000fc00000000000 */
.L_x_1:


//--------------------- .nv.shared.reserved.0     --------------------------
	.section	.nv.shared.reserved.0,"aw",@nobits
	.weak		__nv_reservedSMEM_offset_0_alias
	.size		__nv_reservedSMEM_offset_0_alias, 0, 64
	.other		__nv_reservedSMEM_offset_0_alias,@"STO_CUDA_RESERVED_SHARED STV_DEFAULT"
__nv_reservedSMEM_offset_0_alias:
	.zero		0
	.zero		64


//--------------------- .nv.constant0._Z17scalarMult2DArrayPfS_ii --------------------------
	.section	.nv.constant0._Z17scalarMult2DArrayPfS_ii,"a",@progbits
	.sectionflags	@""
	.align	4
.nv.constant0._Z17scalarMult2DArrayPfS_ii:
	.zero		920


//--------------------- SYMBOLS --------------------------

	.type		.nv.reservedSmem.offset0,@object
	.size		.nv.reservedSmem.offset0,0x4
